	.headerflags	@"EF_CUDA_TEXMODE_UNIFIED EF_CUDA_64BIT_ADDRESS EF_CUDA_ACCELERATORS EF_CUDA_SM90 EF_CUDA_VIRTUAL_SM(EF_CUDA_SM90)"
	.elftype	@"ET_EXEC"


//--------------------- .nv.info                  --------------------------
	.section	.nv.info,"",@"SHT_CUDA_INFO"
	.align	4


	//----- nvinfo : EIATTR_REGCOUNT
	.align		4
        /*0000*/ 	.byte	0x04, 0x2f
        /*0002*/ 	.short	(.L_3 - .L_2)
	.align		4
.L_2:
        /*0004*/ 	.word	index@(triton_per_fused__weight_norm_interface_0)
        /*0008*/ 	.word	0x00000015


	//----- nvinfo : EIATTR_MIN_STACK_SIZE
	.align		4
.L_3:
        /*000c*/ 	.byte	0x04, 0x12
        /*000e*/ 	.short	(.L_5 - .L_4)
	.align		4
.L_4:
        /*0010*/ 	.word	index@(triton_per_fused__weight_norm_interface_0)
        /*0014*/ 	.word	0x00000000


	//----- nvinfo : EIATTR_FRAME_SIZE
	.align		4
.L_5:
        /*0018*/ 	.byte	0x04, 0x11
        /*001a*/ 	.short	(.L_7 - .L_6)
	.align		4
.L_6:
        /*001c*/ 	.word	index@(triton_per_fused__weight_norm_interface_0)
        /*0020*/ 	.word	0x00000000


	//----- nvinfo : EIATTR_MIN_STACK_SIZE
	.align		4
.L_7:
        /*0024*/ 	.byte	0x04, 0x12
        /*0026*/ 	.short	(.L_9 - .L_8)
	.align		4
.L_8:
        /*0028*/ 	.word	index@(triton_per_fused__weight_norm_interface_0)
        /*002c*/ 	.word	0x00000000
.L_9:


//--------------------- .nv.info.triton_per_fused__weight_norm_interface_0 --------------------------
	.section	.nv.info.triton_per_fused__weight_norm_interface_0,"",@"SHT_CUDA_INFO"
	.sectionflags	@""
	.align	4


	//----- nvinfo : EIATTR_CUDA_API_VERSION
	.align		4
        /*0000*/ 	.byte	0x04, 0x37
        /*0002*/ 	.short	(.L_11 - .L_10)
.L_10:
        /*0004*/ 	.word	0x0000007c


	//----- nvinfo : EIATTR_KPARAM_INFO
	.align		4
.L_11:
        /*0008*/ 	.byte	0x04, 0x17
        /*000a*/ 	.short	(.L_13 - .L_12)
.L_12:
        /*000c*/ 	.word	0x00000000
        /*0010*/ 	.short	0x0005
        /*0012*/ 	.short	0x0024
        /*0014*/ 	.byte	0x00, 0xf0, 0x11, 0x00


	//----- nvinfo : EIATTR_KPARAM_INFO
	.align		4
.L_13:
        /*0018*/ 	.byte	0x04, 0x17
        /*001a*/ 	.short	(.L_15 - .L_14)
.L_14:
        /*001c*/ 	.word	0x00000000
        /*0020*/ 	.short	0x0004
        /*0022*/ 	.short	0x0020
        /*0024*/ 	.byte	0x00, 0xf0, 0x11, 0x00


	//----- nvinfo : EIATTR_KPARAM_INFO
	.align		4
.L_15:
        /*0028*/ 	.byte	0x04, 0x17
        /*002a*/ 	.short	(.L_17 - .L_16)
.L_16:
        /*002c*/ 	.word	0x00000000
        /*0030*/ 	.short	0x0003
        /*0032*/ 	.short	0x0018
        /*0034*/ 	.byte	0x00, 0xf4, 0x21, 0x00


	//----- nvinfo : EIATTR_KPARAM_INFO
	.align		4
.L_17:
        /*0038*/ 	.byte	0x04, 0x17
        /*003a*/ 	.short	(.L_19 - .L_18)
.L_18:
        /*003c*/ 	.word	0x00000000
        /*0040*/ 	.short	0x0002
        /*0042*/ 	.short	0x0010
        /*0044*/ 	.byte	0x00, 0xf4, 0x21, 0x00


	//----- nvinfo : EIATTR_KPARAM_INFO
	.align		4
.L_19:
        /*0048*/ 	.byte	0x04, 0x17
        /*004a*/ 	.short	(.L_21 - .L_20)
.L_20:
        /*004c*/ 	.word	0x00000000
        /*0050*/ 	.short	0x0001
        /*0052*/ 	.short	0x0008
        /*0054*/ 	.byte	0x00, 0xf4, 0x21, 0x00


	//----- nvinfo : EIATTR_KPARAM_INFO
	.align		4
.L_21:
        /*0058*/ 	.byte	0x04, 0x17
        /*005a*/ 	.short	(.L_23 - .L_22)
.L_22:
        /*005c*/ 	.word	0x00000000
        /*0060*/ 	.short	0x0000
        /*0062*/ 	.short	0x0000
        /*0064*/ 	.byte	0x00, 0xf4, 0x21, 0x00


	//----- nvinfo : EIATTR_SPARSE_MMA_MASK
	.align		4
.L_23:
        /*0068*/ 	.byte	0x03, 0x50
        /*006a*/ 	.short	0x0000


	//----- nvinfo : EIATTR_MAXREG_COUNT
	.align		4
        /*006c*/ 	.byte	0x03, 0x1b
        /*006e*/ 	.short	0x00ff


	//----- nvinfo : EIATTR_COOP_GROUP_MASK_REGIDS
	.align		4
        /*0070*/ 	.byte	0x04, 0x29
        /*0072*/ 	.short	(.L_25 - .L_24)


	//   ....[0]....
.L_24:
        /*0074*/ 	.word	0xffffffff


	//   ....[1]....
        /*0078*/ 	.word	0xffffffff


	//   ....[2]....
        /*007c*/ 	.word	0xffffffff


	//   ....[3]....
        /*0080*/ 	.word	0xffffffff


	//   ....[4]....
        /*0084*/ 	.word	0xffffffff


	//   ....[5]....
        /*0088*/ 	.word	0xffffffff


	//   ....[6]....
        /*008c*/ 	.word	0xffffffff


	//   ....[7]....
        /*0090*/ 	.word	0xffffffff


	//----- nvinfo : EIATTR_COOP_GROUP_INSTR_OFFSETS
	.align		4
.L_25:
        /*0094*/ 	.byte	0x04, 0x28
        /*0096*/ 	.short	(.L_27 - .L_26)


	//   ....[0]....
.L_26:
        /*0098*/ 	.word	0x000002a0


	//   ....[1]....
        /*009c*/ 	.word	0x000002c0


	//   ....[2]....
        /*00a0*/ 	.word	0x000002e0


	//   ....[3]....
        /*00a4*/ 	.word	0x00000320


	//   ....[4]....
        /*00a8*/ 	.word	0x00000350


	//   ....[5]....
        /*00ac*/ 	.word	0x00000370


	//   ....[6]....
        /*00b0*/ 	.word	0x00000390


	//   ....[7]....
        /*00b4*/ 	.word	0x000003c0


	//----- nvinfo : EIATTR_EXIT_INSTR_OFFSETS
	.align		4
.L_27:
        /*00b8*/ 	.byte	0x04, 0x1c
        /*00ba*/ 	.short	(.L_29 - .L_28)


	//   ....[0]....
.L_28:
        /*00bc*/ 	.word	0x00000600


	//   ....[1]....
        /*00c0*/ 	.word	0x00000620


	//----- nvinfo : EIATTR_REQNTID
	.align		4
.L_29:
        /*00c4*/ 	.byte	0x04, 0x10
        /*00c6*/ 	.short	(.L_31 - .L_30)
.L_30:
        /*00c8*/ 	.word	0x00000040
        /*00cc*/ 	.word	0x00000001
        /*00d0*/ 	.word	0x00000001


	//----- nvinfo : EIATTR_CBANK_PARAM_SIZE
	.align		4
.L_31:
        /*00d4*/ 	.byte	0x03, 0x19
        /*00d6*/ 	.short	0x0028


	//----- nvinfo : EIATTR_PARAM_CBANK
	.align		4
        /*00d8*/ 	.byte	0x04, 0x0a
        /*00da*/ 	.short	(.L_33 - .L_32)
	.align		4
.L_32:
        /*00dc*/ 	.word	index@(.nv.constant0.triton_per_fused__weight_norm_interface_0)
        /*00e0*/ 	.short	0x0210
        /*00e2*/ 	.short	0x0028


	//----- nvinfo : EIATTR_SW_WAR
	.align		4
.L_33:
        /*00e4*/ 	.byte	0x04, 0x36
        /*00e6*/ 	.short	(.L_35 - .L_34)
.L_34:
        /*00e8*/ 	.word	0x00000008
.L_35:


//--------------------- .nv.callgraph             --------------------------
	.section	.nv.callgraph,"",@"SHT_CUDA_CALLGRAPH"
	.align	4
	.sectionentsize	8
	.align		4
        /*0000*/ 	.word	0x00000000
	.align		4
        /*0004*/ 	.word	0xffffffff
	.align		4
        /*0008*/ 	.word	0x00000000
	.align		4
        /*000c*/ 	.word	0xfffffffe
	.align		4
        /*0010*/ 	.word	0x00000000
	.align		4
        /*0014*/ 	.word	0xfffffffd
	.align		4
        /*0018*/ 	.word	0x00000000
	.align		4
        /*001c*/ 	.word	0xfffffffc


//--------------------- .nv.constant4             --------------------------
	.section	.nv.constant4,"a",@progbits
	.align	8
	.align		8
.nv.constant4:
        /*0000*/ 	.dword	_$_str
	.align		8
        /*0008*/ 	.dword	_$_str_$_2


//--------------------- .text.triton_per_fused__weight_norm_interface_0 --------------------------
	.section	.text.triton_per_fused__weight_norm_interface_0,"ax",@progbits
	.sectionflags	@"SHF_BARRIERS=1"
	.align	128
        .global         triton_per_fused__weight_norm_interface_0
        .type           triton_per_fused__weight_norm_interface_0,@function
        .size           triton_per_fused__weight_norm_interface_0,(.L_x_1 - triton_per_fused__weight_norm_interface_0)
        .other          triton_per_fused__weight_norm_interface_0,@"STO_CUDA_ENTRY STV_DEFAULT"
triton_per_fused__weight_norm_interface_0:
.text.triton_per_fused__weight_norm_interface_0:
[----:B------:R-:W0:Y:S01]  /*0000*/  LDC R1, c[0x0][0x28] ;  /* 0x00000a00ff017b82 */ /* 0x000e220000000800 */
[----:B------:R-:W1:Y:S07]  /*0010*/  S2R R3, SR_TID.X ;  /* 0x0000000000037919 */ /* 0x000e6e0000002100 */
[----:B------:R-:W2:Y:S01]  /*0020*/  LDC.64 R10, c[0x0][0x218] ;  /* 0x00008600ff0a7b82 */ /* 0x000ea20000000a00 */
[----:B------:R-:W-:Y:S01]  /*0030*/  CS2R R16, SRZ ;  /* 0x0000000000107805 */ /* 0x000fe2000001ff00 */
[----:B------:R-:W-:Y:S01]  /*0040*/  ULDC.64 UR6, c[0x0][0x208] ;  /* 0x0000820000067ab9 */ /* 0x000fe20000000a00 */
[----:B------:R-:W3:Y:S01]  /*0050*/  S2R R4, SR_CTAID.X ;  /* 0x0000000000047919 */ /* 0x000ee20000002500 */
[----:B------:R-:W-:-:S04]  /*0060*/  ULDC.64 UR4, c[0x0][0x220] ;  /* 0x0000880000047ab9 */ /* 0x000fc80000000a00 */
[----:B------:R-:W4:Y:S01]  /*0070*/  LDC.64 R12, c[0x0][0x220] ;  /* 0x00008800ff0c7b82 */ /* 0x000f220000000a00 */
[----:B-1----:R-:W-:Y:S02]  /*0080*/  SHF.R.U32.HI R5, RZ, 0x4, R3 ;  /* 0x00000004ff057819 */ /* 0x002fe40000011603 */
[----:B------:R-:W-:Y:S02]  /*0090*/  LOP3.LUT R0, R3, 0xf, RZ, 0xc0, !PT ;  /* 0x0000000f03007812 */ /* 0x000fe400078ec0ff */
[----:B---3--:R-:W-:Y:S02]  /*00a0*/  SHF.L.U32 R4, R4, 0x3, RZ ;  /* 0x0000000304047819 */ /* 0x008fe400000006ff */
[----:B------:R-:W-:Y:S02]  /*00b0*/  SGXT.U32 R5, R5, 0x2 ;  /* 0x000000020505781a */ /* 0x000fe40000000000 */
[----:B------:R-:W-:Y:S02]  /*00c0*/  ISETP.NE.AND P0, PT, R0, 0xf, PT ;  /* 0x0000000f0000780c */ /* 0x000fe40003f05270 */
[----:B------:R-:W-:-:S02]  /*00d0*/  LOP3.LUT R7, R4, R5, RZ, 0xfc, !PT ;  /* 0x0000000504077212 */ /* 0x000fc400078efcff */
[----:B------:R-:W-:Y:S02]  /*00e0*/  LOP3.LUT R6, R4, 0x4, R5, 0xfe, !PT ;  /* 0x0000000404067812 */ /* 0x000fe400078efe05 */
[C---:B------:R-:W-:Y:S01]  /*00f0*/  ISETP.LT.AND P2, PT, R7.reuse, 0x80, P0 ;  /* 0x000000800700780c */ /* 0x040fe20000741270 */
[--C-:B------:R-:W-:Y:S01]  /*0100*/  IMAD R2, R7, 0xf, R0.reuse ;  /* 0x0000000f07027824 */ /* 0x100fe200078e0200 */
[C---:B------:R-:W-:Y:S01]  /*0110*/  ISETP.LT.AND P0, PT, R6.reuse, 0x80, P0 ;  /* 0x000000800600780c */ /* 0x040fe20000701270 */
[----:B------:R-:W-:Y:S02]  /*0120*/  IMAD R0, R6, 0xf, R0 ;  /* 0x0000000f06007824 */ /* 0x000fe400078e0200 */
[----:B--2---:R-:W-:-:S04]  /*0130*/  IMAD.WIDE R8, R2, 0x4, R10 ;  /* 0x0000000402087825 */ /* 0x004fc800078e020a */
[----:B------:R-:W-:-:S04]  /*0140*/  IMAD.WIDE R10, R0, 0x4, R10 ;  /* 0x00000004000a7825 */ /* 0x000fc800078e020a */
[----:B------:R-:W2:Y:S04]  /*0150*/  @P2 LDG.E R16, desc[UR6][R8.64] ;  /* 0x0000000608102981 */ /* 0x000ea8000c1e1900 */
[----:B------:R-:W3:Y:S01]  /*0160*/  @P0 LDG.E R17, desc[UR6][R10.64] ;  /* 0x000000060a110981 */ /* 0x000ee2000c1e1900 */
[C---:B------:R-:W-:Y:S01]  /*0170*/  ISETP.GE.AND P4, PT, R7.reuse, 0x80, PT ;  /* 0x000000800700780c */ /* 0x040fe20003f86270 */
[C---:B----4-:R-:W-:Y:S01]  /*0180*/  IMAD.WIDE R12, R7.reuse, 0x4, R12 ;  /* 0x00000004070c7825 */ /* 0x050fe200078e020c */
[----:B------:R-:W-:Y:S02]  /*0190*/  SHF.R.S32.HI R18, RZ, 0x1f, R4 ;  /* 0x0000001fff127819 */ /* 0x000fe40000011404 */
[----:B------:R-:W-:Y:S02]  /*01a0*/  LEA R14, P3, R7, UR4, 0x2 ;  /* 0x00000004070e7c11 */ /* 0x000fe4000f8610ff */
[----:B------:R-:W-:-:S02]  /*01b0*/  ISETP.GE.AND P1, PT, R6, 0x80, PT ;  /* 0x000000800600780c */ /* 0x000fc40003f26270 */
[----:B------:R-:W-:Y:S02]  /*01c0*/  LEA.HI.X R15, R7, UR5, R18, 0x2, P3 ;  /* 0x00000005070f7c11 */ /* 0x000fe400098f1412 */
[----:B------:R-:W-:-:S06]  /*01d0*/  CS2R R6, SRZ ;  /* 0x0000000000067805 */ /* 0x000fcc000001ff00 */
[----:B------:R1:W4:Y:S04]  /*01e0*/  @!P4 LDG.E.EL R6, desc[UR6][R12.64] ;  /* 0x000000060c06c981 */ /* 0x000328000c2e1900 */
[----:B------:R5:W4:Y:S01]  /*01f0*/  @!P1 LDG.E.EL R7, desc[UR6][R14.64+0x10] ;  /* 0x000010060e079981 */ /* 0x000b22000c2e1900 */
[----:B------:R-:W1:Y:S01]  /*0200*/  S2UR UR5, SR_CgaCtaId ;  /* 0x00000000000579c3 */ /* 0x000e620000008800 */
[----:B------:R-:W-:Y:S01]  /*0210*/  UMOV UR4, 0x400 ;  /* 0x0000040000047882 */ /* 0x000fe20000000000 */
[----:B------:R-:W-:Y:S01]  /*0220*/  LOP3.LUT P1, RZ, R3, 0x38, RZ, 0xc0, !PT ;  /* 0x0000003803ff7812 */ /* 0x000fe2000782c0ff */
[----:B01----:R-:W-:-:S06]  /*0230*/  UPRMT UR4, UR5, 0x654, UR4 ;  /* 0x0000065405047896 */ /* 0x003fcc0008000004 */
[----:B------:R-:W-:Y:S02]  /*0240*/  LEA R5, R5, UR4, 0x2 ;  /* 0x0000000405057c11 */ /* 0x000fe4000f8e10ff */
[----:B--2---:R-:W-:Y:S02]  /*0250*/  SEL R9, R16, RZ, P2 ;  /* 0x000000ff10097207 */ /* 0x004fe40001000000 */
[----:B---3--:R-:W-:-:S03]  /*0260*/  SEL R8, R17, RZ, P0 ;  /* 0x000000ff11087207 */ /* 0x008fc60000000000 */
[----:B------:R-:W-:-:S05]  /*0270*/  FMUL R10, R9, R9 ;  /* 0x00000009090a7220 */ /* 0x000fca0000400000 */
[----:B------:R-:W-:Y:S01]  /*0280*/  FSEL R11, R10, RZ, P2 ;  /* 0x000000ff0a0b7208 */ /* 0x000fe20001000000 */
[----:B------:R-:W-:-:S04]  /*0290*/  FMUL R10, R8, R8 ;  /* 0x00000008080a7220 */ /* 0x000fc80000400000 */
[----:B------:R-:W0:Y:S01]  /*02a0*/  SHFL.BFLY PT, R16, R11, 0x8, 0x1f ;  /* 0x0d001f000b107f89 */ /* 0x000e2200000e0000 */
[----:B------:R-:W-:-:S05]  /*02b0*/  FSEL R10, R10, RZ, P0 ;  /* 0x000000ff0a0a7208 */ /* 0x000fca0000000000 */
[----:B------:R-:W1:Y:S01]  /*02c0*/  SHFL.BFLY PT, R17, R10, 0x8, 0x1f ;  /* 0x0d001f000a117f89 */ /* 0x000e6200000e0000 */
[----:B0-----:R-:W-:-:S05]  /*02d0*/  FADD R16, R11, R16 ;  /* 0x000000100b107221 */ /* 0x001fca0000000000 */
[----:B------:R-:W0:Y:S01]  /*02e0*/  SHFL.BFLY PT, R13, R16, 0x4, 0x1f ;  /* 0x0c801f00100d7f89 */ /* 0x000e2200000e0000 */
[----:B-1----:R-:W-:Y:S01]  /*02f0*/  FADD R17, R10, R17 ;  /* 0x000000110a117221 */ /* 0x002fe20000000000 */
[----:B------:R-:W-:Y:S02]  /*0300*/  LOP3.LUT R10, R3, 0x7, RZ, 0xc0, !PT ;  /* 0x00000007030a7812 */ /* 0x000fe400078ec0ff */
[----:B------:R-:W-:Y:S02]  /*0310*/  LOP3.LUT R3, R4, 0x7, R3, 0xf8, !PT ;  /* 0x0000000704037812 */ /* 0x000fe400078ef803 */
[----:B-----5:R-:W1:Y:S02]  /*0320*/  SHFL.BFLY PT, R14, R17, 0x4, 0x1f ;  /* 0x0c801f00110e7f89 */ /* 0x020e6400000e0000 */
[----:B------:R-:W-:Y:S01]  /*0330*/  ISETP.LT.AND P1, PT, R3, 0x80, !P1 ;  /* 0x000000800300780c */ /* 0x000fe20004f21270 */
[----:B0-----:R-:W-:-:S05]  /*0340*/  FADD R13, R16, R13 ;  /* 0x0000000d100d7221 */ /* 0x001fca0000000000 */
[----:B------:R-:W0:Y:S01]  /*0350*/  SHFL.BFLY PT, R12, R13, 0x2, 0x1f ;  /* 0x0c401f000d0c7f89 */ /* 0x000e2200000e0000 */
[----:B-1----:R-:W-:-:S05]  /*0360*/  FADD R14, R17, R14 ;  /* 0x0000000e110e7221 */ /* 0x002fca0000000000 */
[----:B------:R-:W1:Y:S01]  /*0370*/  SHFL.BFLY PT, R15, R14, 0x2, 0x1f ;  /* 0x0c401f000e0f7f89 */ /* 0x000e6200000e0000 */
[----:B0-----:R-:W-:-:S05]  /*0380*/  FADD R12, R13, R12 ;  /* 0x0000000c0d0c7221 */ /* 0x001fca0000000000 */
[----:B------:R-:W0:Y:S01]  /*0390*/  SHFL.BFLY PT, R11, R12, 0x1, 0x1f ;  /* 0x0c201f000c0b7f89 */ /* 0x000e2200000e0000 */
[----:B-1----:R-:W-:Y:S01]  /*03a0*/  FADD R15, R14, R15 ;  /* 0x0000000f0e0f7221 */ /* 0x002fe20000000000 */
[----:B------:R-:W-:-:S04]  /*03b0*/  LEA R14, R10, UR4, 0x2 ;  /* 0x000000040a0e7c11 */ /* 0x000fc8000f8e10ff */
[----:B------:R-:W1:Y:S01]  /*03c0*/  SHFL.BFLY PT, R16, R15, 0x1, 0x1f ;  /* 0x0c201f000f107f89 */ /* 0x000e6200000e0000 */
[----:B0-----:R-:W-:Y:S02]  /*03d0*/  FADD R11, R12, R11 ;  /* 0x0000000b0c0b7221 */ /* 0x001fe40000000000 */
[----:B------:R-:W0:Y:S02]  /*03e0*/  LDC.64 R12, c[0x0][0x210] ;  /* 0x00008400ff0c7b82 */ /* 0x000e240000000a00 */
[----:B------:R-:W2:Y:S01]  /*03f0*/  MUFU.SQRT R17, R11 ;  /* 0x0000000b00117308 */ /* 0x000ea20000002000 */
[----:B------:R3:W-:Y:S01]  /*0400*/  STS [R5], R11 ;  /* 0x0000000b05007388 */ /* 0x0007e20000000800 */
[----:B-1----:R-:W-:-:S05]  /*0410*/  FADD R16, R15, R16 ;  /* 0x000000100f107221 */ /* 0x002fca0000000000 */
[----:B------:R1:W-:Y:S01]  /*0420*/  STS [R5+0x10], R16 ;  /* 0x0000101005007388 */ /* 0x0003e20000000800 */
[----:B------:R-:W5:Y:S01]  /*0430*/  MUFU.SQRT R15, R16 ;  /* 0x00000010000f7308 */ /* 0x000f620000002000 */
[----:B------:R-:W-:Y:S01]  /*0440*/  BAR.SYNC.DEFER_BLOCKING 0x0 ;  /* 0x0000000000007b1d */ /* 0x000fe20000010000 */
[C---:B--2---:R-:W-:Y:S02]  /*0450*/  FSETP.GT.AND P5, PT, R17.reuse, 8.50705917302346158658e+37, PT ;  /* 0x7e8000001100780b */ /* 0x044fe40003fa4000 */
[----:B------:R-:W-:-:S05]  /*0460*/  FSETP.GEU.AND P3, PT, R17, 1.175494350822287508e-38, PT ;  /* 0x008000001100780b */ /* 0x000fca0003f6e000 */
[----:B---3--:R-:W2:Y:S01]  /*0470*/  LDC.64 R10, c[0x0][0x228] ;  /* 0x00008a00ff0a7b82 */ /* 0x008ea20000000a00 */
[----:B0-----:R-:W-:Y:S01]  /*0480*/  IMAD.WIDE R12, R3, 0x4, R12 ;  /* 0x00000004030c7825 */ /* 0x001fe200078e020c */
[C---:B-----5:R-:W-:Y:S02]  /*0490*/  FSETP.GT.AND P6, PT, R15.reuse, 8.50705917302346158658e+37, PT ;  /* 0x7e8000000f00780b */ /* 0x060fe40003fc4000 */
[----:B------:R-:W-:Y:S02]  /*04a0*/  FSETP.GEU.AND P4, PT, R15, 1.175494350822287508e-38, PT ;  /* 0x008000000f00780b */ /* 0x000fe40003f8e000 */
[----:B------:R-:W-:Y:S01]  /*04b0*/  @P5 FMUL R17, R17, 0.25 ;  /* 0x3e80000011115820 */ /* 0x000fe20000400000 */
[----:B----4-:R-:W-:-:S03]  /*04c0*/  @P5 FMUL R6, R6, 0.25 ;  /* 0x3e80000006065820 */ /* 0x010fc60000400000 */
[----:B------:R-:W-:Y:S01]  /*04d0*/  @!P3 FMUL R17, R17, 16777216 ;  /* 0x4b8000001111b820 */ /* 0x000fe20000400000 */
[----:B------:R-:W-:Y:S01]  /*04e0*/  @!P3 FMUL R6, R6, 16777216 ;  /* 0x4b8000000606b820 */ /* 0x000fe20000400000 */
[----:B------:R-:W0:Y:S03]  /*04f0*/  LDS R14, [R14] ;  /* 0x000000000e0e7984 */ /* 0x000e260000000800 */
[----:B------:R-:W-:Y:S01]  /*0500*/  @P6 FMUL R15, R15, 0.25 ;  /* 0x3e8000000f0f6820 */ /* 0x000fe20000400000 */
[----:B------:R-:W-:Y:S01]  /*0510*/  @P6 FMUL R7, R7, 0.25 ;  /* 0x3e80000007076820 */ /* 0x000fe20000400000 */
[----:B------:R-:W3:Y:S02]  /*0520*/  MUFU.RCP R17, R17 ;  /* 0x0000001100117308 */ /* 0x000ee40000001000 */
[----:B------:R-:W-:Y:S01]  /*0530*/  @!P4 FMUL R15, R15, 16777216 ;  /* 0x4b8000000f0fc820 */ /* 0x000fe20000400000 */
[----:B------:R-:W-:Y:S01]  /*0540*/  @!P4 FMUL R7, R7, 16777216 ;  /* 0x4b8000000707c820 */ /* 0x000fe20000400000 */
[----:B--2---:R-:W-:-:S04]  /*0550*/  IMAD.WIDE R2, R2, 0x4, R10 ;  /* 0x0000000402027825 */ /* 0x004fc800078e020a */
[----:B-1----:R-:W1:Y:S01]  /*0560*/  MUFU.RCP R16, R15 ;  /* 0x0000000f00107308 */ /* 0x002e620000001000 */
[----:B------:R-:W-:-:S04]  /*0570*/  IMAD.WIDE R10, R0, 0x4, R10 ;  /* 0x00000004000a7825 */ /* 0x000fc800078e020a */
[----:B---3--:R-:W-:-:S04]  /*0580*/  FMUL R6, R17, R6 ;  /* 0x0000000611067220 */ /* 0x008fc80000400000 */
[----:B------:R-:W-:Y:S01]  /*0590*/  FMUL R9, R9, R6 ;  /* 0x0000000609097220 */ /* 0x000fe20000400000 */
[----:B-1----:R-:W-:-:S04]  /*05a0*/  FMUL R7, R16, R7 ;  /* 0x0000000710077220 */ /* 0x002fc80000400000 */
[----:B------:R-:W-:Y:S01]  /*05b0*/  FMUL R7, R8, R7 ;  /* 0x0000000708077220 */ /* 0x000fe20000400000 */
[----:B0-----:R-:W0:Y:S01]  /*05c0*/  MUFU.SQRT R5, R14 ;  /* 0x0000000e00057308 */ /* 0x001e220000002000 */
[----:B------:R-:W-:Y:S06]  /*05d0*/  BAR.SYNC.DEFER_BLOCKING 0x0 ;  /* 0x0000000000007b1d */ /* 0x000fec0000010000 */
[----:B0-----:R0:W-:Y:S04]  /*05e0*/  @P1 STG.E desc[UR6][R12.64], R5 ;  /* 0x000000050c001986 */ /* 0x0011e8000c101906 */
[----:B------:R0:W-:Y:S02]  /*05f0*/  @P2 STG.E desc[UR6][R2.64], R9 ;  /* 0x0000000902002986 */ /* 0x0001e4000c101906 */
[----:B0-----:R-:W-:Y:S05]  /*0600*/  @!P0 EXIT ;  /* 0x000000000000894d */ /* 0x001fea0003800000 */
[----:B------:R-:W-:Y:S01]  /*0610*/  STG.E desc[UR6][R10.64], R7 ;  /* 0x000000070a007986 */ /* 0x000fe2000c101906 */
[----:B------:R-:W-:Y:S05]  /*0620*/  EXIT ;  /* 0x000000000000794d */ /* 0x000fea0003800000 */
.L_x_0:
[----:B------:R-:W-:-:S00]  /*0630*/  BRA `(.L_x_0) ;  /* 0xfffffffc00fc7947 */ /* 0x000fc0000383ffff */
[----:B------:R-:W-:-:S00]  /*0640*/  NOP ;  /* 0x0000000000007918 */ /* 0x000fc00000000000 */
        /* <DEDUP_REMOVED lines=11> */
.L_x_1:


//--------------------- .nv.global.init           --------------------------
	.section	.nv.global.init,"aw",@progbits
.nv.global.init:
	.type		_$_str,@object
	.size		_$_str,(_$_str_$_2 - _$_str)
_$_str:
        /*0000*/ 	.byte	0x5f, 0x5f, 0x43, 0x55, 0x44, 0x41, 0x5f, 0x46, 0x54, 0x5a, 0x00
	.type		_$_str_$_2,@object
	.size		_$_str_$_2,(.L_1 - _$_str_$_2)
_$_str_$_2:
        /*000b*/ 	.byte	0x5f, 0x5f, 0x43, 0x55, 0x44, 0x41, 0x5f, 0x50, 0x52, 0x45, 0x43, 0x5f, 0x53, 0x51, 0x52, 0x54
        /*001b*/ 	.byte	0x00
.L_1:


//--------------------- .nv.shared.triton_per_fused__weight_norm_interface_0 --------------------------
	.section	.nv.shared.triton_per_fused__weight_norm_interface_0,"aw",@nobits
	.sectionflags	@""
	.align	16
	.zero		1024


//--------------------- .nv.constant0.triton_per_fused__weight_norm_interface_0 --------------------------
	.section	.nv.constant0.triton_per_fused__weight_norm_interface_0,"a",@progbits
	.sectionflags	@""
	.align	4
.nv.constant0.triton_per_fused__weight_norm_interface_0:
	.zero		568
